	.headerflags	@"EF_CUDA_TEXMODE_UNIFIED EF_CUDA_64BIT_ADDRESS EF_CUDA_ACCELERATORS EF_CUDA_SM90 EF_CUDA_VIRTUAL_SM(EF_CUDA_SM90)"
	.elftype	@"ET_EXEC"


//--------------------- .nv.info                  --------------------------
	.section	.nv.info,"",@"SHT_CUDA_INFO"
	.align	4


	//----- nvinfo : EIATTR_REGCOUNT
	.align		4
        /*0000*/ 	.byte	0x04, 0x2f
        /*0002*/ 	.short	(.L_1 - .L_0)
	.align		4
.L_0:
        /*0004*/ 	.word	index@(triton_poi_fused_mul_sigmoid_3)
        /*0008*/ 	.word	0x0000000c


	//----- nvinfo : EIATTR_MIN_STACK_SIZE
	.align		4
.L_1:
        /*000c*/ 	.byte	0x04, 0x12
        /*000e*/ 	.short	(.L_3 - .L_2)
	.align		4
.L_2:
        /*0010*/ 	.word	index@(triton_poi_fused_mul_sigmoid_3)
        /*0014*/ 	.word	0x00000000


	//----- nvinfo : EIATTR_FRAME_SIZE
	.align		4
.L_3:
        /*0018*/ 	.byte	0x04, 0x11
        /*001a*/ 	.short	(.L_5 - .L_4)
	.align		4
.L_4:
        /*001c*/ 	.word	index@(triton_poi_fused_mul_sigmoid_3)
        /*0020*/ 	.word	0x00000000


	//----- nvinfo : EIATTR_MIN_STACK_SIZE
	.align		4
.L_5:
        /*0024*/ 	.byte	0x04, 0x12
        /*0026*/ 	.short	(.L_7 - .L_6)
	.align		4
.L_6:
        /*0028*/ 	.word	index@(triton_poi_fused_mul_sigmoid_3)
        /*002c*/ 	.word	0x00000000
.L_7:


//--------------------- .nv.info.triton_poi_fused_mul_sigmoid_3 --------------------------
	.section	.nv.info.triton_poi_fused_mul_sigmoid_3,"",@"SHT_CUDA_INFO"
	.sectionflags	@""
	.align	4


	//----- nvinfo : EIATTR_CUDA_API_VERSION
	.align		4
        /*0000*/ 	.byte	0x04, 0x37
        /*0002*/ 	.short	(.L_9 - .L_8)
.L_8:
        /*0004*/ 	.word	0x0000007c


	//----- nvinfo : EIATTR_KPARAM_INFO
	.align		4
.L_9:
        /*0008*/ 	.byte	0x04, 0x17
        /*000a*/ 	.short	(.L_11 - .L_10)
.L_10:
        /*000c*/ 	.word	0x00000000
        /*0010*/ 	.short	0x0003
        /*0012*/ 	.short	0x0018
        /*0014*/ 	.byte	0x00, 0xf0, 0x11, 0x00


	//----- nvinfo : EIATTR_KPARAM_INFO
	.align		4
.L_11:
        /*0018*/ 	.byte	0x04, 0x17
        /*001a*/ 	.short	(.L_13 - .L_12)
.L_12:
        /*001c*/ 	.word	0x00000000
        /*0020*/ 	.short	0x0002
        /*0022*/ 	.short	0x0010
        /*0024*/ 	.byte	0x00, 0xf4, 0x21, 0x00


	//----- nvinfo : EIATTR_KPARAM_INFO
	.align		4
.L_13:
        /*0028*/ 	.byte	0x04, 0x17
        /*002a*/ 	.short	(.L_15 - .L_14)
.L_14:
        /*002c*/ 	.word	0x00000000
        /*0030*/ 	.short	0x0001
        /*0032*/ 	.short	0x0008
        /*0034*/ 	.byte	0x00, 0xf4, 0x21, 0x00


	//----- nvinfo : EIATTR_KPARAM_INFO
	.align		4
.L_15:
        /*0038*/ 	.byte	0x04, 0x17
        /*003a*/ 	.short	(.L_17 - .L_16)
.L_16:
        /*003c*/ 	.word	0x00000000
        /*0040*/ 	.short	0x0000
        /*0042*/ 	.short	0x0000
        /*0044*/ 	.byte	0x00, 0xf4, 0x21, 0x00


	//----- nvinfo : EIATTR_SPARSE_MMA_MASK
	.align		4
.L_17:
        /*0048*/ 	.byte	0x03, 0x50
        /*004a*/ 	.short	0x0000


	//----- nvinfo : EIATTR_MAXREG_COUNT
	.align		4
        /*004c*/ 	.byte	0x03, 0x1b
        /*004e*/ 	.short	0x00ff


	//----- nvinfo : EIATTR_EXIT_INSTR_OFFSETS
	.align		4
        /*0050*/ 	.byte	0x04, 0x1c
        /*0052*/ 	.short	(.L_19 - .L_18)


	//   ....[0]....
.L_18:
        /*0054*/ 	.word	0x00000220


	//   ....[1]....
        /*0058*/ 	.word	0x00000240


	//----- nvinfo : EIATTR_REQNTID
	.align		4
.L_19:
        /*005c*/ 	.byte	0x04, 0x10
        /*005e*/ 	.short	(.L_21 - .L_20)
.L_20:
        /*0060*/ 	.word	0x00000080
        /*0064*/ 	.word	0x00000001
        /*0068*/ 	.word	0x00000001


	//----- nvinfo : EIATTR_CBANK_PARAM_SIZE
	.align		4
.L_21:
        /*006c*/ 	.byte	0x03, 0x19
        /*006e*/ 	.short	0x001c


	//----- nvinfo : EIATTR_PARAM_CBANK
	.align		4
        /*0070*/ 	.byte	0x04, 0x0a
        /*0072*/ 	.short	(.L_23 - .L_22)
	.align		4
.L_22:
        /*0074*/ 	.word	index@(.nv.constant0.triton_poi_fused_mul_sigmoid_3)
        /*0078*/ 	.short	0x0210
        /*007a*/ 	.short	0x001c


	//----- nvinfo : EIATTR_SW_WAR
	.align		4
.L_23:
        /*007c*/ 	.byte	0x04, 0x36
        /*007e*/ 	.short	(.L_25 - .L_24)
.L_24:
        /*0080*/ 	.word	0x00000008
.L_25:


//--------------------- .nv.callgraph             --------------------------
	.section	.nv.callgraph,"",@"SHT_CUDA_CALLGRAPH"
	.align	4
	.sectionentsize	8
	.align		4
        /*0000*/ 	.word	0x00000000
	.align		4
        /*0004*/ 	.word	0xffffffff
	.align		4
        /*0008*/ 	.word	0x00000000
	.align		4
        /*000c*/ 	.word	0xfffffffe
	.align		4
        /*0010*/ 	.word	0x00000000
	.align		4
        /*0014*/ 	.word	0xfffffffd
	.align		4
        /*0018*/ 	.word	0x00000000
	.align		4
        /*001c*/ 	.word	0xfffffffc


//--------------------- .text.triton_poi_fused_mul_sigmoid_3 --------------------------
	.section	.text.triton_poi_fused_mul_sigmoid_3,"ax",@progbits
	.align	128
        .global         triton_poi_fused_mul_sigmoid_3
        .type           triton_poi_fused_mul_sigmoid_3,@function
        .size           triton_poi_fused_mul_sigmoid_3,(.L_x_1 - triton_poi_fused_mul_sigmoid_3)
        .other          triton_poi_fused_mul_sigmoid_3,@"STO_CUDA_ENTRY STV_DEFAULT"
triton_poi_fused_mul_sigmoid_3:
.text.triton_poi_fused_mul_sigmoid_3:
[----:B------:R-:W0:Y:S02]  /*0000*/  LDC R1, c[0x0][0x28] ;  /* 0x00000a00ff017b82 */ /* 0x000e240000000800 */
[----:B------:R-:W1:Y:S01]  /*0010*/  S2R R0, SR_TID.X ;  /* 0x0000000000007919 */ /* 0x000e620000002100 */
[----:B------:R-:W2:Y:S01]  /*0020*/  LDC.64 R4, c[0x0][0x218] ;  /* 0x00008600ff047b82 */ /* 0x000ea20000000a00 */
[----:B------:R-:W-:Y:S01]  /*0030*/  HFMA2.MMA R6, -RZ, RZ, 0, 0 ;  /* 0x00000000ff067435 */ /* 0x000fe200000001ff */
[----:B------:R-:W-:Y:S01]  /*0040*/  ULDC.64 UR4, c[0x0][0x208] ;  /* 0x0000820000047ab9 */ /* 0x000fe20000000a00 */
[----:B------:R-:W3:Y:S01]  /*0050*/  S2R R7, SR_CTAID.X ;  /* 0x0000000000077919 */ /* 0x000ee20000002500 */
[----:B-1----:R-:W-:-:S04]  /*0060*/  LOP3.LUT R0, R0, 0x7f, RZ, 0xc0, !PT ;  /* 0x0000007f00007812 */ /* 0x002fc800078ec0ff */
[----:B---3--:R-:W-:-:S04]  /*0070*/  LEA R7, R7, R0, 0x7 ;  /* 0x0000000007077211 */ /* 0x008fc800078e38ff */
[C---:B------:R-:W-:Y:S01]  /*0080*/  ISETP.GE.AND P0, PT, R7.reuse, 0x500, PT ;  /* 0x000005000700780c */ /* 0x040fe20003f06270 */
[----:B------:R-:W-:-:S05]  /*0090*/  IMAD.HI R0, R7, 0x66666667, RZ ;  /* 0x6666666707007827 */ /* 0x000fca00078e02ff */
[----:B------:R-:W-:-:S04]  /*00a0*/  SHF.R.U32.HI R3, RZ, 0x1f, R0 ;  /* 0x0000001fff037819 */ /* 0x000fc80000011600 */
[----:B------:R-:W-:-:S05]  /*00b0*/  LEA.HI.SX32 R3, R0, R3, 0x1b ;  /* 0x0000000300037211 */ /* 0x000fca00078fdaff */
[----:B--2---:R-:W-:Y:S02]  /*00c0*/  IMAD.WIDE R4, R3, 0x4, R4 ;  /* 0x0000000403047825 */ /* 0x004fe400078e0204 */
[----:B------:R-:W1:Y:S03]  /*00d0*/  LDC.64 R2, c[0x0][0x210] ;  /* 0x00008400ff027b82 */ /* 0x000e660000000a00 */
[----:B------:R2:W3:Y:S01]  /*00e0*/  @!P0 LDG.E.EL R6, desc[UR4][R4.64] ;  /* 0x0000000404068981 */ /* 0x0004e2000c2e1900 */
[----:B------:R-:W-:-:S04]  /*00f0*/  MOV R0, RZ ;  /* 0x000000ff00007202 */ /* 0x000fc80000000f00 */
[----:B--2---:R-:W2:Y:S01]  /*0100*/  LDC.64 R4, c[0x0][0x220] ;  /* 0x00008800ff047b82 */ /* 0x004ea20000000a00 */
[----:B-1----:R-:W-:-:S05]  /*0110*/  IMAD.WIDE R2, R7, 0x4, R2 ;  /* 0x0000000407027825 */ /* 0x002fca00078e0202 */
[----:B------:R1:W4:Y:S02]  /*0120*/  @!P0 LDG.E R0, desc[UR4][R2.64] ;  /* 0x0000000402008981 */ /* 0x000324000c1e1900 */
[----:B-1----:R-:W-:Y:S01]  /*0130*/  HFMA2.MMA R3, -RZ, RZ, 1.625, 0 ;  /* 0x3e800000ff037435 */ /* 0x002fe200000001ff */
[----:B---3--:R-:W-:-:S04]  /*0140*/  FADD R6, RZ, -R6 ;  /* 0x80000006ff067221 */ /* 0x008fc80000000000 */
[----:B------:R-:W-:-:S05]  /*0150*/  FMUL R6, R6, 1.4426950216293334961 ;  /* 0x3fb8aa3b06067820 */ /* 0x000fca0000400000 */
[----:B------:R-:W-:-:S13]  /*0160*/  FSETP.GEU.AND P1, PT, R6, -126, PT ;  /* 0xc2fc00000600780b */ /* 0x000fda0003f2e000 */
[----:B------:R-:W-:-:S04]  /*0170*/  @!P1 FMUL R6, R6, 0.5 ;  /* 0x3f00000006069820 */ /* 0x000fc80000400000 */
[----:B------:R-:W1:Y:S02]  /*0180*/  MUFU.EX2 R8, R6 ;  /* 0x0000000600087308 */ /* 0x000e640000000800 */
[----:B-1----:R-:W-:-:S04]  /*0190*/  @!P1 FMUL R8, R8, R8 ;  /* 0x0000000808089220 */ /* 0x002fc80000400000 */
[----:B------:R-:W-:-:S05]  /*01a0*/  FADD R8, R8, 1 ;  /* 0x3f80000008087421 */ /* 0x000fca0000000000 */
[----:B------:R-:W-:-:S04]  /*01b0*/  FSETP.GT.AND P1, PT, R8, 8.50705917302346158658e+37, PT ;  /* 0x7e8000000800780b */ /* 0x000fc80003f24000 */
[----:B------:R-:W-:-:S09]  /*01c0*/  FSEL R3, R3, 1, P1 ;  /* 0x3f80000003037808 */ /* 0x000fd20000800000 */
[----:B------:R-:W-:-:S06]  /*01d0*/  @P1 FMUL R8, R8, 0.25 ;  /* 0x3e80000008081820 */ /* 0x000fcc0000400000 */
[----:B------:R-:W1:Y:S02]  /*01e0*/  MUFU.RCP R8, R8 ;  /* 0x0000000800087308 */ /* 0x000e640000001000 */
[----:B-1----:R-:W-:Y:S01]  /*01f0*/  FMUL R9, R8, R3 ;  /* 0x0000000308097220 */ /* 0x002fe20000400000 */
[----:B--2---:R-:W-:-:S04]  /*0200*/  IMAD.WIDE R2, R7, 0x4, R4 ;  /* 0x0000000407027825 */ /* 0x004fc800078e0204 */
[----:B----4-:R-:W-:Y:S01]  /*0210*/  FMUL R9, R9, R0 ;  /* 0x0000000009097220 */ /* 0x010fe20000400000 */
[----:B------:R-:W-:Y:S06]  /*0220*/  @P0 EXIT ;  /* 0x000000000000094d */ /* 0x000fec0003800000 */
[----:B------:R-:W-:Y:S01]  /*0230*/  STG.E desc[UR4][R2.64], R9 ;  /* 0x0000000902007986 */ /* 0x000fe2000c101904 */
[----:B------:R-:W-:Y:S05]  /*0240*/  EXIT ;  /* 0x000000000000794d */ /* 0x000fea0003800000 */
.L_x_0:
[----:B------:R-:W-:-:S00]  /*0250*/  BRA `(.L_x_0) ;  /* 0xfffffffc00fc7947 */ /* 0x000fc0000383ffff */
[----:B------:R-:W-:-:S00]  /*0260*/  NOP ;  /* 0x0000000000007918 */ /* 0x000fc00000000000 */
        /* <DEDUP_REMOVED lines=9> */
.L_x_1:


//--------------------- .nv.constant0.triton_poi_fused_mul_sigmoid_3 --------------------------
	.section	.nv.constant0.triton_poi_fused_mul_sigmoid_3,"a",@progbits
	.sectionflags	@""
	.align	4
.nv.constant0.triton_poi_fused_mul_sigmoid_3:
	.zero		556
